	.headerflags	@"EF_CUDA_TEXMODE_UNIFIED EF_CUDA_64BIT_ADDRESS EF_CUDA_ACCELERATORS EF_CUDA_SM90 EF_CUDA_VIRTUAL_SM(EF_CUDA_SM90)"
	.elftype	@"ET_EXEC"


//--------------------- .nv.info                  --------------------------
	.section	.nv.info,"",@"SHT_CUDA_INFO"
	.align	4


	//----- nvinfo : EIATTR_REGCOUNT
	.align		4
        /*0000*/ 	.byte	0x04, 0x2f
        /*0002*/ 	.short	(.L_1 - .L_0)
	.align		4
.L_0:
        /*0004*/ 	.word	index@(triton_poi_fused_convolution_7)
        /*0008*/ 	.word	0x0000000a


	//----- nvinfo : EIATTR_MIN_STACK_SIZE
	.align		4
.L_1:
        /*000c*/ 	.byte	0x04, 0x12
        /*000e*/ 	.short	(.L_3 - .L_2)
	.align		4
.L_2:
        /*0010*/ 	.word	index@(triton_poi_fused_convolution_7)
        /*0014*/ 	.word	0x00000000


	//----- nvinfo : EIATTR_FRAME_SIZE
	.align		4
.L_3:
        /*0018*/ 	.byte	0x04, 0x11
        /*001a*/ 	.short	(.L_5 - .L_4)
	.align		4
.L_4:
        /*001c*/ 	.word	index@(triton_poi_fused_convolution_7)
        /*0020*/ 	.word	0x00000000


	//----- nvinfo : EIATTR_MIN_STACK_SIZE
	.align		4
.L_5:
        /*0024*/ 	.byte	0x04, 0x12
        /*0026*/ 	.short	(.L_7 - .L_6)
	.align		4
.L_6:
        /*0028*/ 	.word	index@(triton_poi_fused_convolution_7)
        /*002c*/ 	.word	0x00000000
.L_7:


//--------------------- .nv.info.triton_poi_fused_convolution_7 --------------------------
	.section	.nv.info.triton_poi_fused_convolution_7,"",@"SHT_CUDA_INFO"
	.sectionflags	@""
	.align	4


	//----- nvinfo : EIATTR_CUDA_API_VERSION
	.align		4
        /*0000*/ 	.byte	0x04, 0x37
        /*0002*/ 	.short	(.L_9 - .L_8)
.L_8:
        /*0004*/ 	.word	0x0000007c


	//----- nvinfo : EIATTR_KPARAM_INFO
	.align		4
.L_9:
        /*0008*/ 	.byte	0x04, 0x17
        /*000a*/ 	.short	(.L_11 - .L_10)
.L_10:
        /*000c*/ 	.word	0x00000000
        /*0010*/ 	.short	0x0002
        /*0012*/ 	.short	0x0010
        /*0014*/ 	.byte	0x00, 0xf0, 0x11, 0x00


	//----- nvinfo : EIATTR_KPARAM_INFO
	.align		4
.L_11:
        /*0018*/ 	.byte	0x04, 0x17
        /*001a*/ 	.short	(.L_13 - .L_12)
.L_12:
        /*001c*/ 	.word	0x00000000
        /*0020*/ 	.short	0x0001
        /*0022*/ 	.short	0x0008
        /*0024*/ 	.byte	0x00, 0xf4, 0x21, 0x00


	//----- nvinfo : EIATTR_KPARAM_INFO
	.align		4
.L_13:
        /*0028*/ 	.byte	0x04, 0x17
        /*002a*/ 	.short	(.L_15 - .L_14)
.L_14:
        /*002c*/ 	.word	0x00000000
        /*0030*/ 	.short	0x0000
        /*0032*/ 	.short	0x0000
        /*0034*/ 	.byte	0x00, 0xf4, 0x21, 0x00


	//----- nvinfo : EIATTR_SPARSE_MMA_MASK
	.align		4
.L_15:
        /*0038*/ 	.byte	0x03, 0x50
        /*003a*/ 	.short	0x0000


	//----- nvinfo : EIATTR_MAXREG_COUNT
	.align		4
        /*003c*/ 	.byte	0x03, 0x1b
        /*003e*/ 	.short	0x00ff


	//----- nvinfo : EIATTR_EXIT_INSTR_OFFSETS
	.align		4
        /*0040*/ 	.byte	0x04, 0x1c
        /*0042*/ 	.short	(.L_17 - .L_16)


	//   ....[0]....
.L_16:
        /*0044*/ 	.word	0x00000100


	//   ....[1]....
        /*0048*/ 	.word	0x00000120


	//----- nvinfo : EIATTR_REQNTID
	.align		4
.L_17:
        /*004c*/ 	.byte	0x04, 0x10
        /*004e*/ 	.short	(.L_19 - .L_18)
.L_18:
        /*0050*/ 	.word	0x00000020
        /*0054*/ 	.word	0x00000001
        /*0058*/ 	.word	0x00000001


	//----- nvinfo : EIATTR_CBANK_PARAM_SIZE
	.align		4
.L_19:
        /*005c*/ 	.byte	0x03, 0x19
        /*005e*/ 	.short	0x0014


	//----- nvinfo : EIATTR_PARAM_CBANK
	.align		4
        /*0060*/ 	.byte	0x04, 0x0a
        /*0062*/ 	.short	(.L_21 - .L_20)
	.align		4
.L_20:
        /*0064*/ 	.word	index@(.nv.constant0.triton_poi_fused_convolution_7)
        /*0068*/ 	.short	0x0210
        /*006a*/ 	.short	0x0014


	//----- nvinfo : EIATTR_SW_WAR
	.align		4
.L_21:
        /*006c*/ 	.byte	0x04, 0x36
        /*006e*/ 	.short	(.L_23 - .L_22)
.L_22:
        /*0070*/ 	.word	0x00000008
.L_23:


//--------------------- .nv.callgraph             --------------------------
	.section	.nv.callgraph,"",@"SHT_CUDA_CALLGRAPH"
	.align	4
	.sectionentsize	8
	.align		4
        /*0000*/ 	.word	0x00000000
	.align		4
        /*0004*/ 	.word	0xffffffff
	.align		4
        /*0008*/ 	.word	0x00000000
	.align		4
        /*000c*/ 	.word	0xfffffffe
	.align		4
        /*0010*/ 	.word	0x00000000
	.align		4
        /*0014*/ 	.word	0xfffffffd
	.align		4
        /*0018*/ 	.word	0x00000000
	.align		4
        /*001c*/ 	.word	0xfffffffc


//--------------------- .text.triton_poi_fused_convolution_7 --------------------------
	.section	.text.triton_poi_fused_convolution_7,"ax",@progbits
	.align	128
        .global         triton_poi_fused_convolution_7
        .type           triton_poi_fused_convolution_7,@function
        .size           triton_poi_fused_convolution_7,(.L_x_1 - triton_poi_fused_convolution_7)
        .other          triton_poi_fused_convolution_7,@"STO_CUDA_ENTRY STV_DEFAULT"
triton_poi_fused_convolution_7:
.text.triton_poi_fused_convolution_7:
[----:B------:R-:W0:Y:S02]  /*0000*/  LDC R1, c[0x0][0x28] ;  /* 0x00000a00ff017b82 */ /* 0x000e240000000800 */
[----:B------:R-:W1:Y:S01]  /*0010*/  S2R R6, SR_TID.X ;  /* 0x0000000000067919 */ /* 0x000e620000002100 */
[----:B------:R-:W2:Y:S01]  /*0020*/  LDC.64 R2, c[0x0][0x210] ;  /* 0x00008400ff027b82 */ /* 0x000ea20000000a00 */
[----:B------:R-:W-:Y:S01]  /*0030*/  ULDC.64 UR4, c[0x0][0x208] ;  /* 0x0000820000047ab9 */ /* 0x000fe20000000a00 */
[----:B------:R-:W3:Y:S06]  /*0040*/  S2R R7, SR_CTAID.X ;  /* 0x0000000000077919 */ /* 0x000eec0000002500 */
[----:B------:R-:W4:Y:S01]  /*0050*/  LDC.64 R4, c[0x0][0x218] ;  /* 0x00008600ff047b82 */ /* 0x000f220000000a00 */
[----:B-1----:R-:W-:Y:S01]  /*0060*/  LOP3.LUT R0, R6, 0xf, RZ, 0xc0, !PT ;  /* 0x0000000f06007812 */ /* 0x002fe200078ec0ff */
[----:B----4-:R-:W4:Y:S04]  /*0070*/  LDG.E R5, desc[UR4][R4.64] ;  /* 0x0000000404057981 */ /* 0x010f28000c1e1900 */
[----:B---3--:R-:W-:-:S02]  /*0080*/  IMAD R7, R7, 0x10, R0 ;  /* 0x0000001007077824 */ /* 0x008fc400078e0200 */
[----:B------:R-:W-:Y:S02]  /*0090*/  IMAD.MOV.U32 R0, RZ, RZ, RZ ;  /* 0x000000ffff007224 */ /* 0x000fe400078e00ff */
[C---:B--2---:R-:W-:Y:S01]  /*00a0*/  IMAD.WIDE R2, R7.reuse, 0x4, R2 ;  /* 0x0000000407027825 */ /* 0x044fe200078e0202 */
[----:B------:R-:W-:-:S13]  /*00b0*/  ISETP.GE.AND P0, PT, R7, 0x10, PT ;  /* 0x000000100700780c */ /* 0x000fda0003f06270 */
[----:B------:R-:W4:Y:S01]  /*00c0*/  @!P0 LDG.E R0, desc[UR4][R2.64] ;  /* 0x0000000402008981 */ /* 0x000f22000c1e1900 */
[----:B------:R-:W-:-:S04]  /*00d0*/  LOP3.LUT P0, RZ, R6, 0x10, RZ, 0xc0, !PT ;  /* 0x0000001006ff7812 */ /* 0x000fc8000780c0ff */
[----:B------:R-:W-:Y:S01]  /*00e0*/  ISETP.LT.AND P0, PT, R7, 0x10, !P0 ;  /* 0x000000100700780c */ /* 0x000fe20004701270 */
[----:B----4-:R-:W-:-:S12]  /*00f0*/  FADD R7, R5, R0 ;  /* 0x0000000005077221 */ /* 0x010fd80000000000 */
[----:B------:R-:W-:Y:S05]  /*0100*/  @!P0 EXIT ;  /* 0x000000000000894d */ /* 0x000fea0003800000 */
[----:B------:R-:W-:Y:S01]  /*0110*/  STG.E desc[UR4][R2.64], R7 ;  /* 0x0000000702007986 */ /* 0x000fe2000c101904 */
[----:B------:R-:W-:Y:S05]  /*0120*/  EXIT ;  /* 0x000000000000794d */ /* 0x000fea0003800000 */
.L_x_0:
[----:B------:R-:W-:-:S00]  /*0130*/  BRA `(.L_x_0) ;  /* 0xfffffffc00fc7947 */ /* 0x000fc0000383ffff */
[----:B------:R-:W-:-:S00]  /*0140*/  NOP ;  /* 0x0000000000007918 */ /* 0x000fc00000000000 */
        /* <DEDUP_REMOVED lines=11> */
.L_x_1:


//--------------------- .nv.constant0.triton_poi_fused_convolution_7 --------------------------
	.section	.nv.constant0.triton_poi_fused_convolution_7,"a",@progbits
	.sectionflags	@""
	.align	4
.nv.constant0.triton_poi_fused_convolution_7:
	.zero		548
